	.headerflags	@"EF_CUDA_TEXMODE_UNIFIED EF_CUDA_64BIT_ADDRESS EF_CUDA_ACCELERATORS EF_CUDA_SM90 EF_CUDA_VIRTUAL_SM(EF_CUDA_SM90)"
	.elftype	@"ET_EXEC"


//--------------------- .nv.info                  --------------------------
	.section	.nv.info,"",@"SHT_CUDA_INFO"
	.align	4


	//----- nvinfo : EIATTR_REGCOUNT
	.align		4
        /*0000*/ 	.byte	0x04, 0x2f
        /*0002*/ 	.short	(.L_1 - .L_0)
	.align		4
.L_0:
        /*0004*/ 	.word	index@(triton_per_fused_abs_add_div_max_mul_pow_rsub_sum_0)
        /*0008*/ 	.word	0x0000001d


	//----- nvinfo : EIATTR_MIN_STACK_SIZE
	.align		4
.L_1:
        /*000c*/ 	.byte	0x04, 0x12
        /*000e*/ 	.short	(.L_3 - .L_2)
	.align		4
.L_2:
        /*0010*/ 	.word	index@(triton_per_fused_abs_add_div_max_mul_pow_rsub_sum_0)
        /*0014*/ 	.word	0x00000000


	//----- nvinfo : EIATTR_FRAME_SIZE
	.align		4
.L_3:
        /*0018*/ 	.byte	0x04, 0x11
        /*001a*/ 	.short	(.L_5 - .L_4)
	.align		4
.L_4:
        /*001c*/ 	.word	index@(triton_per_fused_abs_add_div_max_mul_pow_rsub_sum_0)
        /*0020*/ 	.word	0x00000000


	//----- nvinfo : EIATTR_MIN_STACK_SIZE
	.align		4
.L_5:
        /*0024*/ 	.byte	0x04, 0x12
        /*0026*/ 	.short	(.L_7 - .L_6)
	.align		4
.L_6:
        /*0028*/ 	.word	index@(triton_per_fused_abs_add_div_max_mul_pow_rsub_sum_0)
        /*002c*/ 	.word	0x00000000
.L_7:


//--------------------- .nv.info.triton_per_fused_abs_add_div_max_mul_pow_rsub_sum_0 --------------------------
	.section	.nv.info.triton_per_fused_abs_add_div_max_mul_pow_rsub_sum_0,"",@"SHT_CUDA_INFO"
	.sectionflags	@""
	.align	4


	//----- nvinfo : EIATTR_CUDA_API_VERSION
	.align		4
        /*0000*/ 	.byte	0x04, 0x37
        /*0002*/ 	.short	(.L_9 - .L_8)
.L_8:
        /*0004*/ 	.word	0x0000007c


	//----- nvinfo : EIATTR_KPARAM_INFO
	.align		4
.L_9:
        /*0008*/ 	.byte	0x04, 0x17
        /*000a*/ 	.short	(.L_11 - .L_10)
.L_10:
        /*000c*/ 	.word	0x00000000
        /*0010*/ 	.short	0x0006
        /*0012*/ 	.short	0x0030
        /*0014*/ 	.byte	0x00, 0xf0, 0x11, 0x00


	//----- nvinfo : EIATTR_KPARAM_INFO
	.align		4
.L_11:
        /*0018*/ 	.byte	0x04, 0x17
        /*001a*/ 	.short	(.L_13 - .L_12)
.L_12:
        /*001c*/ 	.word	0x00000000
        /*0020*/ 	.short	0x0005
        /*0022*/ 	.short	0x0028
        /*0024*/ 	.byte	0x00, 0xf4, 0x21, 0x00


	//----- nvinfo : EIATTR_KPARAM_INFO
	.align		4
.L_13:
        /*0028*/ 	.byte	0x04, 0x17
        /*002a*/ 	.short	(.L_15 - .L_14)
.L_14:
        /*002c*/ 	.word	0x00000000
        /*0030*/ 	.short	0x0004
        /*0032*/ 	.short	0x0020
        /*0034*/ 	.byte	0x00, 0xf4, 0x21, 0x00


	//----- nvinfo : EIATTR_KPARAM_INFO
	.align		4
.L_15:
        /*0038*/ 	.byte	0x04, 0x17
        /*003a*/ 	.short	(.L_17 - .L_16)
.L_16:
        /*003c*/ 	.word	0x00000000
        /*0040*/ 	.short	0x0003
        /*0042*/ 	.short	0x0018
        /*0044*/ 	.byte	0x00, 0xf4, 0x21, 0x00


	//----- nvinfo : EIATTR_KPARAM_INFO
	.align		4
.L_17:
        /*0048*/ 	.byte	0x04, 0x17
        /*004a*/ 	.short	(.L_19 - .L_18)
.L_18:
        /*004c*/ 	.word	0x00000000
        /*0050*/ 	.short	0x0002
        /*0052*/ 	.short	0x0010
        /*0054*/ 	.byte	0x00, 0xf4, 0x21, 0x00


	//----- nvinfo : EIATTR_KPARAM_INFO
	.align		4
.L_19:
        /*0058*/ 	.byte	0x04, 0x17
        /*005a*/ 	.short	(.L_21 - .L_20)
.L_20:
        /*005c*/ 	.word	0x00000000
        /*0060*/ 	.short	0x0001
        /*0062*/ 	.short	0x0008
        /*0064*/ 	.byte	0x00, 0xf4, 0x21, 0x00


	//----- nvinfo : EIATTR_KPARAM_INFO
	.align		4
.L_21:
        /*0068*/ 	.byte	0x04, 0x17
        /*006a*/ 	.short	(.L_23 - .L_22)
.L_22:
        /*006c*/ 	.word	0x00000000
        /*0070*/ 	.short	0x0000
        /*0072*/ 	.short	0x0000
        /*0074*/ 	.byte	0x00, 0xf4, 0x21, 0x00


	//----- nvinfo : EIATTR_SPARSE_MMA_MASK
	.align		4
.L_23:
        /*0078*/ 	.byte	0x03, 0x50
        /*007a*/ 	.short	0x0000


	//----- nvinfo : EIATTR_MAXREG_COUNT
	.align		4
        /*007c*/ 	.byte	0x03, 0x1b
        /*007e*/ 	.short	0x00ff


	//----- nvinfo : EIATTR_COOP_GROUP_MASK_REGIDS
	.align		4
        /*0080*/ 	.byte	0x04, 0x29
        /*0082*/ 	.short	(.L_25 - .L_24)


	//   ....[0]....
.L_24:
        /*0084*/ 	.word	0xffffffff


	//   ....[1]....
        /*0088*/ 	.word	0xffffffff


	//   ....[2]....
        /*008c*/ 	.word	0xffffffff


	//   ....[3]....
        /*0090*/ 	.word	0xffffffff


	//   ....[4]....
        /*0094*/ 	.word	0xffffffff


	//   ....[5]....
        /*0098*/ 	.word	0xffffffff


	//   ....[6]....
        /*009c*/ 	.word	0xffffffff


	//   ....[7]....
        /*00a0*/ 	.word	0xffffffff


	//   ....[8]....
        /*00a4*/ 	.word	0xffffffff


	//   ....[9]....
        /*00a8*/ 	.word	0xffffffff


	//   ....[10]....
        /*00ac*/ 	.word	0xffffffff


	//   ....[11]....
        /*00b0*/ 	.word	0xffffffff


	//   ....[12]....
        /*00b4*/ 	.word	0xffffffff


	//   ....[13]....
        /*00b8*/ 	.word	0xffffffff


	//   ....[14]....
        /*00bc*/ 	.word	0xffffffff


	//   ....[15]....
        /*00c0*/ 	.word	0xffffffff


	//   ....[16]....
        /*00c4*/ 	.word	0xffffffff


	//   ....[17]....
        /*00c8*/ 	.word	0xffffffff


	//   ....[18]....
        /*00cc*/ 	.word	0xffffffff


	//   ....[19]....
        /*00d0*/ 	.word	0xffffffff


	//   ....[20]....
        /*00d4*/ 	.word	0xffffffff


	//   ....[21]....
        /*00d8*/ 	.word	0xffffffff


	//   ....[22]....
        /*00dc*/ 	.word	0xffffffff


	//   ....[23]....
        /*00e0*/ 	.word	0xffffffff


	//   ....[24]....
        /*00e4*/ 	.word	0xffffffff


	//   ....[25]....
        /*00e8*/ 	.word	0xffffffff


	//   ....[26]....
        /*00ec*/ 	.word	0xffffffff


	//   ....[27]....
        /*00f0*/ 	.word	0xffffffff


	//   ....[28]....
        /*00f4*/ 	.word	0xffffffff


	//   ....[29]....
        /*00f8*/ 	.word	0xffffffff


	//----- nvinfo : EIATTR_COOP_GROUP_INSTR_OFFSETS
	.align		4
.L_25:
        /*00fc*/ 	.byte	0x04, 0x28
        /*00fe*/ 	.short	(.L_27 - .L_26)


	//   ....[0]....
.L_26:
        /*0100*/ 	.word	0x00000260


	//   ....[1]....
        /*0104*/ 	.word	0x000002a0


	//   ....[2]....
        /*0108*/ 	.word	0x000002e0


	//   ....[3]....
        /*010c*/ 	.word	0x00000360


	//   ....[4]....
        /*0110*/ 	.word	0x00000390


	//   ....[5]....
        /*0114*/ 	.word	0x000003e0


	//   ....[6]....
        /*0118*/ 	.word	0x00000470


	//   ....[7]....
        /*011c*/ 	.word	0x000004e0


	//   ....[8]....
        /*0120*/ 	.word	0x000004f0


	//   ....[9]....
        /*0124*/ 	.word	0x00000530


	//   ....[10]....
        /*0128*/ 	.word	0x00000540


	//   ....[11]....
        /*012c*/ 	.word	0x000005c0


	//   ....[12]....
        /*0130*/ 	.word	0x000005e0


	//   ....[13]....
        /*0134*/ 	.word	0x00000640


	//   ....[14]....
        /*0138*/ 	.word	0x00000680


	//   ....[15]....
        /*013c*/ 	.word	0x00000720


	//   ....[16]....
        /*0140*/ 	.word	0x00000750


	//   ....[17]....
        /*0144*/ 	.word	0x000007a0


	//   ....[18]....
        /*0148*/ 	.word	0x000007b0


	//   ....[19]....
        /*014c*/ 	.word	0x00000800


	//   ....[20]....
        /*0150*/ 	.word	0x00000860


	//   ....[21]....
        /*0154*/ 	.word	0x00000880


	//   ....[22]....
        /*0158*/ 	.word	0x000008b0


	//   ....[23]....
        /*015c*/ 	.word	0x000008f0


	//   ....[24]....
        /*0160*/ 	.word	0x00000950


	//   ....[25]....
        /*0164*/ 	.word	0x00000980


	//   ....[26]....
        /*0168*/ 	.word	0x00000990


	//   ....[27]....
        /*016c*/ 	.word	0x000009b0


	//   ....[28]....
        /*0170*/ 	.word	0x00000a00


	//   ....[29]....
        /*0174*/ 	.word	0x00000a70


	//----- nvinfo : EIATTR_EXIT_INSTR_OFFSETS
	.align		4
.L_27:
        /*0178*/ 	.byte	0x04, 0x1c
        /*017a*/ 	.short	(.L_29 - .L_28)


	//   ....[0]....
.L_28:
        /*017c*/ 	.word	0x00000cb0


	//   ....[1]....
        /*0180*/ 	.word	0x00000cf0


	//----- nvinfo : EIATTR_REQNTID
	.align		4
.L_29:
        /*0184*/ 	.byte	0x04, 0x10
        /*0186*/ 	.short	(.L_31 - .L_30)
.L_30:
        /*0188*/ 	.word	0x00000040
        /*018c*/ 	.word	0x00000001
        /*0190*/ 	.word	0x00000001


	//----- nvinfo : EIATTR_CBANK_PARAM_SIZE
	.align		4
.L_31:
        /*0194*/ 	.byte	0x03, 0x19
        /*0196*/ 	.short	0x0034


	//----- nvinfo : EIATTR_PARAM_CBANK
	.align		4
        /*0198*/ 	.byte	0x04, 0x0a
        /*019a*/ 	.short	(.L_33 - .L_32)
	.align		4
.L_32:
        /*019c*/ 	.word	index@(.nv.constant0.triton_per_fused_abs_add_div_max_mul_pow_rsub_sum_0)
        /*01a0*/ 	.short	0x0210
        /*01a2*/ 	.short	0x0034


	//----- nvinfo : EIATTR_SW_WAR
	.align		4
.L_33:
        /*01a4*/ 	.byte	0x04, 0x36
        /*01a6*/ 	.short	(.L_35 - .L_34)
.L_34:
        /*01a8*/ 	.word	0x00000008
.L_35:


//--------------------- .nv.callgraph             --------------------------
	.section	.nv.callgraph,"",@"SHT_CUDA_CALLGRAPH"
	.align	4
	.sectionentsize	8
	.align		4
        /*0000*/ 	.word	0x00000000
	.align		4
        /*0004*/ 	.word	0xffffffff
	.align		4
        /*0008*/ 	.word	0x00000000
	.align		4
        /*000c*/ 	.word	0xfffffffe
	.align		4
        /*0010*/ 	.word	0x00000000
	.align		4
        /*0014*/ 	.word	0xfffffffd
	.align		4
        /*0018*/ 	.word	0x00000000
	.align		4
        /*001c*/ 	.word	0xfffffffc


//--------------------- .text.triton_per_fused_abs_add_div_max_mul_pow_rsub_sum_0 --------------------------
	.section	.text.triton_per_fused_abs_add_div_max_mul_pow_rsub_sum_0,"ax",@progbits
	.sectionflags	@"SHF_BARRIERS=1"
	.align	128
        .global         triton_per_fused_abs_add_div_max_mul_pow_rsub_sum_0
        .type           triton_per_fused_abs_add_div_max_mul_pow_rsub_sum_0,@function
        .size           triton_per_fused_abs_add_div_max_mul_pow_rsub_sum_0,(.L_x_1 - triton_per_fused_abs_add_div_max_mul_pow_rsub_sum_0)
        .other          triton_per_fused_abs_add_div_max_mul_pow_rsub_sum_0,@"STO_CUDA_ENTRY STV_DEFAULT"
triton_per_fused_abs_add_div_max_mul_pow_rsub_sum_0:
.text.triton_per_fused_abs_add_div_max_mul_pow_rsub_sum_0:
[----:B------:R-:W0:Y:S02]  /*0000*/  LDC R1, c[0x0][0x28] ;  /* 0x00000a00ff017b82 */ /* 0x000e240000000800 */
[----:B------:R-:W1:Y:S01]  /*0010*/  S2R R17, SR_TID.X ;  /* 0x0000000000117919 */ /* 0x000e620000002100 */
[----:B------:R-:W2:Y:S01]  /*0020*/  LDC.64 R8, c[0x0][0x218] ;  /* 0x00008600ff087b82 */ /* 0x000ea20000000a00 */
[----:B------:R-:W-:-:S07]  /*0030*/  ULDC.64 UR6, c[0x0][0x208] ;  /* 0x0000820000067ab9 */ /* 0x000fce0000000a00 */
[----:B------:R-:W3:Y:S08]  /*0040*/  LDC.64 R12, c[0x0][0x220] ;  /* 0x00008800ff0c7b82 */ /* 0x000ef00000000a00 */
[----:B------:R-:W4:Y:S01]  /*0050*/  LDC.64 R4, c[0x0][0x228] ;  /* 0x00008a00ff047b82 */ /* 0x000f220000000a00 */
[----:B-1----:R-:W-:-:S04]  /*0060*/  SHF.L.U32 R7, R17, 0x2, RZ ;  /* 0x0000000211077819 */ /* 0x002fc800000006ff */
[----:B------:R-:W-:-:S05]  /*0070*/  LOP3.LUT R7, R7, 0xfc, RZ, 0xc0, !PT ;  /* 0x000000fc07077812 */ /* 0x000fca00078ec0ff */
[----:B--2---:R-:W-:-:S04]  /*0080*/  IMAD.WIDE.U32 R8, R7, 0x4, R8 ;  /* 0x0000000407087825 */ /* 0x004fc800078e0008 */
[C---:B---3--:R-:W-:Y:S02]  /*0090*/  IMAD.WIDE.U32 R12, R7.reuse, 0x4, R12 ;  /* 0x00000004070c7825 */ /* 0x048fe400078e000c */
[----:B------:R-:W2:Y:S04]  /*00a0*/  LDG.E.128 R8, desc[UR6][R8.64] ;  /* 0x0000000608087981 */ /* 0x000ea8000c1e1d00 */
[----:B------:R-:W3:Y:S01]  /*00b0*/  LDG.E.128 R12, desc[UR6][R12.64] ;  /* 0x000000060c0c7981 */ /* 0x000ee2000c1e1d00 */
[----:B----4-:R-:W-:Y:S01]  /*00c0*/  IMAD.WIDE.U32 R4, R7, 0x4, R4 ;  /* 0x0000000407047825 */ /* 0x010fe200078e0004 */
[----:B------:R-:W1:Y:S01]  /*00d0*/  S2UR UR5, SR_CgaCtaId ;  /* 0x00000000000579c3 */ /* 0x000e620000008800 */
[----:B------:R-:W-:Y:S01]  /*00e0*/  UMOV UR4, 0x400 ;  /* 0x0000040000047882 */ /* 0x000fe20000000000 */
[----:B------:R-:W-:Y:S01]  /*00f0*/  ISETP.GE.AND P2, PT, R17, 0x2, PT ;  /* 0x000000021100780c */ /* 0x000fe20003f46270 */
[----:B-1----:R-:W-:Y:S01]  /*0100*/  UPRMT UR4, UR5, 0x654, UR4 ;  /* 0x0000065405047896 */ /* 0x002fe20008000004 */
[----:B--2---:R-:W-:Y:S01]  /*0110*/  FADD R19, -R8, 1 ;  /* 0x3f80000008137421 */ /* 0x004fe20000000100 */
[----:B------:R-:W-:Y:S01]  /*0120*/  FADD R6, -R9, 1 ;  /* 0x3f80000009067421 */ /* 0x000fe20000000100 */
[----:B------:R-:W-:-:S02]  /*0130*/  FADD R22, -R11, 1 ;  /* 0x3f8000000b167421 */ /* 0x000fc40000000100 */
[----:B---3--:R-:W-:Y:S01]  /*0140*/  FMUL R21, R12, R19 ;  /* 0x000000130c157220 */ /* 0x008fe20000400000 */
[----:B------:R-:W-:Y:S01]  /*0150*/  FMUL R6, R13, R6 ;  /* 0x000000060d067220 */ /* 0x000fe20000400000 */
[----:B------:R-:W-:-:S03]  /*0160*/  FADD R19, -R10, 1 ;  /* 0x3f8000000a137421 */ /* 0x000fc60000000100 */
[C---:B------:R-:W-:Y:S01]  /*0170*/  FSETP.NAN.AND P1, PT, R21.reuse, R21, PT ;  /* 0x000000151500720b */ /* 0x040fe20003f28000 */
[----:B------:R-:W-:Y:S01]  /*0180*/  FMUL R20, R14, R19 ;  /* 0x000000130e147220 */ /* 0x000fe20000400000 */
[----:B------:R-:W-:-:S04]  /*0190*/  FSETP.GT.AND P0, PT, |R21|, |R6|, PT ;  /* 0x400000061500720b */ /* 0x000fc80003f04200 */
[----:B------:R-:W-:-:S04]  /*01a0*/  FSEL R6, |R21|, |R6|, P0 ;  /* 0x4000000615067208 */ /* 0x000fc80000000200 */
[----:B------:R-:W-:Y:S01]  /*01b0*/  FSEL R19, |R21|, R6, P1 ;  /* 0x0000000615137208 */ /* 0x000fe20000800200 */
[----:B------:R-:W-:Y:S01]  /*01c0*/  FMUL R22, R15, R22 ;  /* 0x000000160f167220 */ /* 0x000fe20000400000 */
[----:B------:R-:W-:Y:S01]  /*01d0*/  FADD R26, -R9, 1 ;  /* 0x3f800000091a7421 */ /* 0x000fe20000000100 */
[----:B------:R-:W-:Y:S01]  /*01e0*/  FADD R21, -R8, 1 ;  /* 0x3f80000008157421 */ /* 0x000fe20000000100 */
[C---:B------:R-:W-:Y:S01]  /*01f0*/  FSETP.GT.AND P0, PT, R19.reuse, |R20|, PT ;  /* 0x400000141300720b */ /* 0x040fe20003f04000 */
[----:B------:R-:W2:Y:S01]  /*0200*/  LDG.E.128 R4, desc[UR6][R4.64] ;  /* 0x0000000604047981 */ /* 0x000ea2000c1e1d00 */
[----:B------:R-:W-:-:S11]  /*0210*/  FSETP.NAN.AND P1, PT, R19, R19, PT ;  /* 0x000000131300720b */ /* 0x000fd60003f28000 */
[----:B------:R-:W-:-:S04]  /*0220*/  @!P0 FSEL R19, R19, |R20|, P1 ;  /* 0x4000001413138208 */ /* 0x000fc80000800000 */
[C---:B------:R-:W-:Y:S02]  /*0230*/  FSETP.GT.AND P0, PT, R19.reuse, |R22|, PT ;  /* 0x400000161300720b */ /* 0x040fe40003f04000 */
[----:B------:R-:W-:-:S11]  /*0240*/  FSETP.NAN.AND P1, PT, R19, R19, PT ;  /* 0x000000131300720b */ /* 0x000fd60003f28000 */
[----:B------:R-:W-:-:S05]  /*0250*/  @!P0 FSEL R19, R19, |R22|, P1 ;  /* 0x4000001613138208 */ /* 0x000fca0000800000 */
[----:B------:R-:W1:Y:S01]  /*0260*/  SHFL.BFLY PT, R24, R19, 0x10, 0x1f ;  /* 0x0e001f0013187f89 */ /* 0x000e6200000e0000 */
[C---:B------:R-:W-:Y:S02]  /*0270*/  FSETP.NAN.AND P1, PT, R19.reuse, R19, PT ;  /* 0x000000131300720b */ /* 0x040fe40003f28000 */
[----:B-1----:R-:W-:-:S13]  /*0280*/  FSETP.GT.AND P0, PT, R19, R24, PT ;  /* 0x000000181300720b */ /* 0x002fda0003f04000 */
[----:B------:R-:W-:-:S05]  /*0290*/  @!P0 FSEL R19, R19, R24, P1 ;  /* 0x0000001813138208 */ /* 0x000fca0000800000 */
[----:B------:R-:W1:Y:S01]  /*02a0*/  SHFL.BFLY PT, R24, R19, 0x8, 0x1f ;  /* 0x0d001f0013187f89 */ /* 0x000e6200000e0000 */
[C---:B------:R-:W-:Y:S02]  /*02b0*/  FSETP.NAN.AND P1, PT, R19.reuse, R19, PT ;  /* 0x000000131300720b */ /* 0x040fe40003f28000 */
[----:B-1----:R-:W-:-:S13]  /*02c0*/  FSETP.GT.AND P0, PT, R19, R24, PT ;  /* 0x000000181300720b */ /* 0x002fda0003f04000 */
[----:B------:R-:W-:-:S05]  /*02d0*/  @!P0 FSEL R19, R19, R24, P1 ;  /* 0x0000001813138208 */ /* 0x000fca0000800000 */
[----:B------:R-:W1:Y:S01]  /*02e0*/  SHFL.BFLY PT, R24, R19, 0x4, 0x1f ;  /* 0x0c801f0013187f89 */ /* 0x000e6200000e0000 */
[----:B------:R-:W-:Y:S01]  /*02f0*/  FSETP.NAN.AND P1, PT, R19, R19, PT ;  /* 0x000000131300720b */ /* 0x000fe20003f28000 */
[----:B------:R-:W-:Y:S01]  /*0300*/  FMUL R23, R13, R26 ;  /* 0x0000001a0d177220 */ /* 0x000fe20000400000 */
[----:B------:R-:W-:-:S03]  /*0310*/  FMUL R26, R12, R21 ;  /* 0x000000150c1a7220 */ /* 0x000fc60000400000 */
[----:B------:R-:W-:Y:S01]  /*0320*/  FMUL R21, R23, R23 ;  /* 0x0000001717157220 */ /* 0x000fe20000400000 */
[----:B-1----:R-:W-:-:S03]  /*0330*/  FSETP.GT.AND P0, PT, R19, R24, PT ;  /* 0x000000181300720b */ /* 0x002fc60003f04000 */
[----:B------:R-:W-:-:S10]  /*0340*/  FFMA R21, R26, R26, R21 ;  /* 0x0000001a1a157223 */ /* 0x000fd40000000015 */
[----:B------:R-:W-:-:S05]  /*0350*/  @!P0 FSEL R19, R19, R24, P1 ;  /* 0x0000001813138208 */ /* 0x000fca0000800000 */
[----:B------:R-:W1:Y:S01]  /*0360*/  SHFL.BFLY PT, R24, R19, 0x2, 0x1f ;  /* 0x0c401f0013187f89 */ /* 0x000e6200000e0000 */
[----:B------:R-:W-:-:S04]  /*0370*/  FFMA R21, R20, R20, R21 ;  /* 0x0000001414157223 */ /* 0x000fc80000000015 */
[----:B------:R-:W-:-:S05]  /*0380*/  FFMA R21, R22, R22, R21 ;  /* 0x0000001616157223 */ /* 0x000fca0000000015 */
[----:B------:R-:W3:Y:S01]  /*0390*/  SHFL.BFLY PT, R20, R21, 0x10, 0x1f ;  /* 0x0e001f0015147f89 */ /* 0x000ee200000e0000 */
[C---:B------:R-:W-:Y:S02]  /*03a0*/  FSETP.NAN.AND P1, PT, R19.reuse, R19, PT ;  /* 0x000000131300720b */ /* 0x040fe40003f28000 */
[----:B-1----:R-:W-:-:S13]  /*03b0*/  FSETP.GT.AND P0, PT, R19, R24, PT ;  /* 0x000000181300720b */ /* 0x002fda0003f04000 */
[----:B------:R-:W-:Y:S01]  /*03c0*/  @!P0 FSEL R19, R19, R24, P1 ;  /* 0x0000001813138208 */ /* 0x000fe20000800000 */
[----:B---3--:R-:W-:-:S04]  /*03d0*/  FADD R22, R21, R20 ;  /* 0x0000001415167221 */ /* 0x008fc80000000000 */
[----:B------:R-:W1:Y:S01]  /*03e0*/  SHFL.BFLY PT, R20, R19, 0x1, 0x1f ;  /* 0x0c201f0013147f89 */ /* 0x000e6200000e0000 */
[----:B------:R-:W-:Y:S02]  /*03f0*/  LOP3.LUT P1, RZ, R17, 0x1f, RZ, 0xc0, !PT ;  /* 0x0000001f11ff7812 */ /* 0x000fe4000782c0ff */
[----:B------:R-:W-:Y:S02]  /*0400*/  FSETP.NAN.AND P3, PT, R19, R19, PT ;  /* 0x000000131300720b */ /* 0x000fe40003f68000 */
[----:B------:R-:W-:Y:S01]  /*0410*/  SHF.R.U32.HI R21, RZ, 0x3, R17 ;  /* 0x00000003ff157819 */ /* 0x000fe20000011611 */
[----:B------:R-:W-:-:S03]  /*0420*/  FADD R25, R12, R13 ;  /* 0x0000000d0c197221 */ /* 0x000fc60000000000 */
[----:B------:R-:W-:Y:S02]  /*0430*/  LOP3.LUT R12, R21, 0x4, RZ, 0xc0, !PT ;  /* 0x00000004150c7812 */ /* 0x000fe400078ec0ff */
[----:B-1----:R-:W-:-:S13]  /*0440*/  FSETP.GT.AND P0, PT, R19, R20, PT ;  /* 0x000000141300720b */ /* 0x002fda0003f04000 */
[----:B------:R-:W-:-:S05]  /*0450*/  @!P0 SEL R19, R19, R20, P3 ;  /* 0x0000001413138207 */ /* 0x000fca0001800000 */
[----:B------:R-:W-:Y:S04]  /*0460*/  @!P1 STS [R12+UR4], R19 ;  /* 0x000000130c009988 */ /* 0x000fe80008000804 */
[----:B------:R-:W1:Y:S01]  /*0470*/  SHFL.BFLY PT, R23, R22, 0x8, 0x1f ;  /* 0x0d001f0016177f89 */ /* 0x000e6200000e0000 */
[----:B------:R-:W-:Y:S01]  /*0480*/  SHF.L.U32 R13, R17, 0x2, RZ ;  /* 0x00000002110d7819 */ /* 0x000fe200000006ff */
[----:B------:R-:W-:Y:S01]  /*0490*/  BAR.SYNC.DEFER_BLOCKING 0x0 ;  /* 0x0000000000007b1d */ /* 0x000fe20000010000 */
[----:B------:R-:W-:-:S05]  /*04a0*/  FADD R14, R14, R25 ;  /* 0x000000190e0e7221 */ /* 0x000fca0000000000 */
[----:B------:R-:W-:Y:S01]  /*04b0*/  @!P2 LDS R18, [R13+UR4] ;  /* 0x000000040d12a984 */ /* 0x000fe20008000800 */
[----:B-1----:R-:W-:Y:S01]  /*04c0*/  FADD R23, R22, R23 ;  /* 0x0000001716177221 */ /* 0x002fe20000000000 */
[----:B------:R-:W-:-:S05]  /*04d0*/  FADD R22, R15, R14 ;  /* 0x0000000e0f167221 */ /* 0x000fca0000000000 */
[----:B------:R-:W1:Y:S04]  /*04e0*/  SHFL.BFLY PT, R21, R22, 0x10, 0x1f ;  /* 0x0e001f0016157f89 */ /* 0x000e6800000e0000 */
[----:B------:R-:W3:Y:S01]  /*04f0*/  SHFL.BFLY PT, R20, R23, 0x4, 0x1f ;  /* 0x0c801f0017147f89 */ /* 0x000ee200000e0000 */
[----:B------:R-:W-:Y:S01]  /*0500*/  LOP3.LUT R19, R17, 0x1, RZ, 0xc0, !PT ;  /* 0x0000000111137812 */ /* 0x000fe200078ec0ff */
[----:B-1----:R-:W-:Y:S01]  /*0510*/  FADD R24, R22, R21 ;  /* 0x0000001516187221 */ /* 0x002fe20000000000 */
[----:B---3--:R-:W-:Y:S01]  /*0520*/  FADD R20, R23, R20 ;  /* 0x0000001417147221 */ /* 0x008fe20000000000 */
[----:B------:R-:W1:Y:S04]  /*0530*/  SHFL.BFLY PT, R21, R18, 0x1, 0x1f ;  /* 0x0c201f0012157f89 */ /* 0x000e6800000e0000 */
[----:B------:R-:W3:Y:S01]  /*0540*/  SHFL.BFLY PT, R15, R20, 0x2, 0x1f ;  /* 0x0c401f00140f7f89 */ /* 0x000ee200000e0000 */
[----:B------:R-:W-:-:S04]  /*0550*/  ISETP.NE.U32.AND P0, PT, R19, 0x1, PT ;  /* 0x000000011300780c */ /* 0x000fc80003f05070 */
[----:B------:R-:W-:Y:S02]  /*0560*/  ISETP.LT.AND P0, PT, R17, 0x2, P0 ;  /* 0x000000021100780c */ /* 0x000fe40000701270 */
[C---:B------:R-:W-:Y:S02]  /*0570*/  FSETP.NAN.AND P4, PT, R18.reuse, R18, PT ;  /* 0x000000121200720b */ /* 0x040fe40003f88000 */
[----:B-1----:R-:W-:-:S04]  /*0580*/  FSETP.GT.AND P3, PT, R18, R21, PT ;  /* 0x000000151200720b */ /* 0x002fc80003f64000 */
[----:B------:R-:W-:Y:S01]  /*0590*/  SEL R21, R18, R21, P3 ;  /* 0x0000001512157207 */ /* 0x000fe20001800000 */
[----:B---3--:R-:W-:-:S03]  /*05a0*/  FADD R14, R20, R15 ;  /* 0x0000000f140e7221 */ /* 0x008fc60000000000 */
[----:B------:R-:W-:Y:S02]  /*05b0*/  SEL R18, R18, R21, P4 ;  /* 0x0000001512127207 */ /* 0x000fe40002000000 */
[----:B------:R-:W1:Y:S04]  /*05c0*/  SHFL.BFLY PT, R15, R14, 0x1, 0x1f ;  /* 0x0c201f000e0f7f89 */ /* 0x000e6800000e0000 */
[----:B------:R-:W-:Y:S04]  /*05d0*/  @P0 STS [R13+UR4], R18 ;  /* 0x000000120d000988 */ /* 0x000fe80008000804 */
[----:B------:R-:W3:Y:S01]  /*05e0*/  SHFL.BFLY PT, R23, R24, 0x8, 0x1f ;  /* 0x0d001f0018177f89 */ /* 0x000ee200000e0000 */
[----:B-1----:R-:W-:Y:S01]  /*05f0*/  FADD R15, R14, R15 ;  /* 0x0000000f0e0f7221 */ /* 0x002fe20000000000 */
[----:B------:R-:W-:Y:S06]  /*0600*/  BAR.SYNC.DEFER_BLOCKING 0x0 ;  /* 0x0000000000007b1d */ /* 0x000fec0000010000 */
[----:B------:R-:W-:Y:S02]  /*0610*/  LDS R14, [UR4] ;  /* 0x00000004ff0e7984 */ /* 0x000fe40008000800 */
[----:B------:R-:W-:Y:S01]  /*0620*/  BAR.SYNC.DEFER_BLOCKING 0x0 ;  /* 0x0000000000007b1d */ /* 0x000fe20000010000 */
[----:B---3--:R-:W-:-:S05]  /*0630*/  FADD R19, R24, R23 ;  /* 0x0000001718137221 */ /* 0x008fca0000000000 */
[----:B------:R-:W1:Y:S04]  /*0640*/  SHFL.BFLY PT, R20, R19, 0x4, 0x1f ;  /* 0x0c801f0013147f89 */ /* 0x000e6800000e0000 */
[----:B------:R-:W-:Y:S01]  /*0650*/  @!P1 STS [R12+UR4], R15 ;  /* 0x0000000f0c009988 */ /* 0x000fe20008000804 */
[----:B------:R-:W-:Y:S01]  /*0660*/  BAR.SYNC.DEFER_BLOCKING 0x0 ;  /* 0x0000000000007b1d */ /* 0x000fe20000010000 */
[----:B-1----:R-:W-:-:S05]  /*0670*/  FADD R20, R19, R20 ;  /* 0x0000001413147221 */ /* 0x002fca0000000000 */
[----:B------:R-:W1:Y:S04]  /*0680*/  SHFL.BFLY PT, R19, R20, 0x2, 0x1f ;  /* 0x0c401f0014137f89 */ /* 0x000e6800000e0000 */
[----:B------:R-:W3:Y:S01]  /*0690*/  @!P2 LDS R0, [R13+UR4] ;  /* 0x000000040d00a984 */ /* 0x000ee20008000800 */
[----:B--2---:R-:W-:Y:S01]  /*06a0*/  FMUL R9, R9, R5 ;  /* 0x0000000509097220 */ /* 0x004fe20000400000 */
[----:B-1----:R-:W-:Y:S01]  /*06b0*/  FADD R18, R20, R19 ;  /* 0x0000001314127221 */ /* 0x002fe20000000000 */
[----:B------:R-:W-:Y:S02]  /*06c0*/  FMUL R8, R8, R4 ;  /* 0x0000000408087220 */ /* 0x000fe40000400000 */
[----:B------:R-:W-:Y:S01]  /*06d0*/  FMUL R23, R9, R9 ;  /* 0x0000000909177220 */ /* 0x000fe20000400000 */
[----:B------:R-:W-:-:S03]  /*06e0*/  FMUL R10, R10, R6 ;  /* 0x000000060a0a7220 */ /* 0x000fc60000400000 */
[----:B------:R-:W-:Y:S01]  /*06f0*/  FFMA R23, R8, R8, R23 ;  /* 0x0000000808177223 */ /* 0x000fe20000000017 */
[----:B------:R-:W-:-:S03]  /*0700*/  FMUL R11, R11, R7 ;  /* 0x000000070b0b7220 */ /* 0x000fc60000400000 */
[----:B------:R-:W-:Y:S01]  /*0710*/  FFMA R22, R10, R10, R23 ;  /* 0x0000000a0a167223 */ /* 0x000fe20000000017 */
[----:B---3--:R-:W1:Y:S03]  /*0720*/  SHFL.BFLY PT, R19, R0, 0x1, 0x1f ;  /* 0x0c201f0000137f89 */ /* 0x008e6600000e0000 */
[----:B------:R-:W-:Y:S01]  /*0730*/  FFMA R22, R11, R11, R22 ;  /* 0x0000000b0b167223 */ /* 0x000fe20000000016 */
[----:B------:R-:W-:-:S04]  /*0740*/  FADD R15, R4, R5 ;  /* 0x00000005040f7221 */ /* 0x000fc80000000000 */
[----:B------:R-:W2:Y:S01]  /*0750*/  SHFL.BFLY PT, R21, R22, 0x10, 0x1f ;  /* 0x0e001f0016157f89 */ /* 0x000ea200000e0000 */
[----:B-1----:R-:W-:-:S05]  /*0760*/  FADD R4, R0, R19 ;  /* 0x0000001300047221 */ /* 0x002fca0000000000 */
[----:B------:R-:W-:Y:S01]  /*0770*/  @P0 STS [R13+UR4], R4 ;  /* 0x000000040d000988 */ /* 0x000fe20008000804 */
[----:B------:R-:W-:Y:S01]  /*0780*/  BAR.SYNC.DEFER_BLOCKING 0x0 ;  /* 0x0000000000007b1d */ /* 0x000fe20000010000 */
[----:B--2---:R-:W-:-:S05]  /*0790*/  FADD R23, R22, R21 ;  /* 0x0000001516177221 */ /* 0x004fca0000000000 */
[----:B------:R-:W1:Y:S04]  /*07a0*/  SHFL.BFLY PT, R21, R18, 0x1, 0x1f ;  /* 0x0c201f0012157f89 */ /* 0x000e6800000e0000 */
[----:B------:R-:W2:Y:S04]  /*07b0*/  SHFL.BFLY PT, R24, R23, 0x8, 0x1f ;  /* 0x0d001f0017187f89 */ /* 0x000ea800000e0000 */
[----:B------:R-:W-:Y:S01]  /*07c0*/  LDS R0, [UR4] ;  /* 0x00000004ff007984 */ /* 0x000fe20008000800 */
[----:B-1----:R-:W-:Y:S01]  /*07d0*/  FADD R21, R18, R21 ;  /* 0x0000001512157221 */ /* 0x002fe20000000000 */
[----:B------:R-:W-:Y:S01]  /*07e0*/  BAR.SYNC.DEFER_BLOCKING 0x0 ;  /* 0x0000000000007b1d */ /* 0x000fe20000010000 */
[----:B--2---:R-:W-:-:S05]  /*07f0*/  FADD R24, R23, R24 ;  /* 0x0000001817187221 */ /* 0x004fca0000000000 */
[----:B------:R-:W1:Y:S04]  /*0800*/  SHFL.BFLY PT, R5, R24, 0x4, 0x1f ;  /* 0x0c801f0018057f89 */ /* 0x000e6800000e0000 */
[----:B------:R-:W-:Y:S01]  /*0810*/  @!P1 STS [R12+UR4], R21 ;  /* 0x000000150c009988 */ /* 0x000fe20008000804 */
[----:B------:R-:W-:Y:S01]  /*0820*/  BAR.SYNC.DEFER_BLOCKING 0x0 ;  /* 0x0000000000007b1d */ /* 0x000fe20000010000 */
[----:B------:R-:W-:Y:S01]  /*0830*/  FADD R6, R6, R15 ;  /* 0x0000000f06067221 */ /* 0x000fe20000000000 */
[----:B-1----:R-:W-:-:S03]  /*0840*/  FADD R24, R24, R5 ;  /* 0x0000000518187221 */ /* 0x002fc60000000000 */
[----:B------:R-:W-:Y:S02]  /*0850*/  FADD R15, R7, R6 ;  /* 0x00000006070f7221 */ /* 0x000fe40000000000 */
[----:B------:R-:W-:Y:S04]  /*0860*/  SHFL.BFLY PT, R5, R24, 0x2, 0x1f ;  /* 0x0c401f0018057f89 */ /* 0x000fe800000e0000 */
[----:B------:R-:W-:Y:S04]  /*0870*/  @!P2 LDS R2, [R13+UR4] ;  /* 0x000000040d02a984 */ /* 0x000fe80008000800 */
[----:B------:R-:W1:Y:S02]  /*0880*/  SHFL.BFLY PT, R6, R15, 0x10, 0x1f ;  /* 0x0e001f000f067f89 */ /* 0x000e6400000e0000 */
[----:B-1----:R-:W-:Y:S01]  /*0890*/  FADD R18, R15, R6 ;  /* 0x000000060f127221 */ /* 0x002fe20000000000 */
[----:B------:R-:W-:-:S02]  /*08a0*/  FADD R6, R24, R5 ;  /* 0x0000000518067221 */ /* 0x000fc40000000000 */
[----:B------:R-:W1:Y:S02]  /*08b0*/  SHFL.BFLY PT, R5, R2, 0x1, 0x1f ;  /* 0x0c201f0002057f89 */ /* 0x000e6400000e0000 */
[----:B-1----:R-:W-:-:S05]  /*08c0*/  FADD R4, R2, R5 ;  /* 0x0000000502047221 */ /* 0x002fca0000000000 */
[----:B------:R-:W-:Y:S01]  /*08d0*/  @P0 STS [R13+UR4], R4 ;  /* 0x000000040d000988 */ /* 0x000fe20008000804 */
[----:B------:R-:W-:Y:S06]  /*08e0*/  BAR.SYNC.DEFER_BLOCKING 0x0 ;  /* 0x0000000000007b1d */ /* 0x000fec0000010000 */
[----:B------:R-:W1:Y:S04]  /*08f0*/  SHFL.BFLY PT, R7, R6, 0x1, 0x1f ;  /* 0x0c201f0006077f89 */ /* 0x000e6800000e0000 */
[----:B------:R-:W-:Y:S01]  /*0900*/  LDS R5, [UR4] ;  /* 0x00000004ff057984 */ /* 0x000fe20008000800 */
[----:B-1----:R-:W-:Y:S01]  /*0910*/  FADD R7, R6, R7 ;  /* 0x0000000706077221 */ /* 0x002fe20000000000 */
[----:B------:R-:W-:Y:S06]  /*0920*/  BAR.SYNC.DEFER_BLOCKING 0x0 ;  /* 0x0000000000007b1d */ /* 0x000fec0000010000 */
[----:B------:R-:W-:Y:S02]  /*0930*/  @!P1 STS [R12+UR4], R7 ;  /* 0x000000070c009988 */ /* 0x000fe40008000804 */
[----:B------:R-:W-:Y:S06]  /*0940*/  BAR.SYNC.DEFER_BLOCKING 0x0 ;  /* 0x0000000000007b1d */ /* 0x000fec0000010000 */
[----:B------:R-:W1:Y:S04]  /*0950*/  SHFL.BFLY PT, R19, R18, 0x8, 0x1f ;  /* 0x0d001f0012137f89 */ /* 0x000e6800000e0000 */
[----:B------:R-:W2:Y:S01]  /*0960*/  @!P2 LDS R3, [R13+UR4] ;  /* 0x000000040d03a984 */ /* 0x000ea20008000800 */
[----:B-1----:R-:W-:-:S05]  /*0970*/  FADD R19, R18, R19 ;  /* 0x0000001312137221 */ /* 0x002fca0000000000 */
[----:B------:R-:W1:Y:S04]  /*0980*/  SHFL.BFLY PT, R20, R19, 0x4, 0x1f ;  /* 0x0c801f0013147f89 */ /* 0x000e6800000e0000 */
[----:B--2---:R-:W2:Y:S01]  /*0990*/  SHFL.BFLY PT, R2, R3, 0x1, 0x1f ;  /* 0x0c201f0003027f89 */ /* 0x004ea200000e0000 */
[----:B-1----:R-:W-:-:S05]  /*09a0*/  FADD R20, R19, R20 ;  /* 0x0000001413147221 */ /* 0x002fca0000000000 */
[----:B------:R-:W1:Y:S01]  /*09b0*/  SHFL.BFLY PT, R15, R20, 0x2, 0x1f ;  /* 0x0c401f00140f7f89 */ /* 0x000e6200000e0000 */
[----:B--2---:R-:W-:-:S05]  /*09c0*/  FADD R2, R3, R2 ;  /* 0x0000000203027221 */ /* 0x004fca0000000000 */
[----:B------:R-:W-:Y:S01]  /*09d0*/  @P0 STS [R13+UR4], R2 ;  /* 0x000000020d000988 */ /* 0x000fe20008000804 */
[----:B------:R-:W-:Y:S01]  /*09e0*/  BAR.SYNC.DEFER_BLOCKING 0x0 ;  /* 0x0000000000007b1d */ /* 0x000fe20000010000 */
[----:B-1----:R-:W-:-:S05]  /*09f0*/  FADD R15, R20, R15 ;  /* 0x0000000f140f7221 */ /* 0x002fca0000000000 */
[----:B------:R-:W1:Y:S04]  /*0a00*/  SHFL.BFLY PT, R4, R15, 0x1, 0x1f ;  /* 0x0c201f000f047f89 */ /* 0x000e6800000e0000 */
[----:B------:R-:W-:Y:S01]  /*0a10*/  LDS R6, [UR4] ;  /* 0x00000004ff067984 */ /* 0x000fe20008000800 */
[----:B-1----:R-:W-:Y:S01]  /*0a20*/  FADD R19, R15, R4 ;  /* 0x000000040f137221 */ /* 0x002fe20000000000 */
[----:B------:R-:W-:Y:S06]  /*0a30*/  BAR.SYNC.DEFER_BLOCKING 0x0 ;  /* 0x0000000000007b1d */ /* 0x000fec0000010000 */
[----:B------:R-:W-:Y:S02]  /*0a40*/  @!P1 STS [R12+UR4], R19 ;  /* 0x000000130c009988 */ /* 0x000fe40008000804 */
[----:B------:R-:W-:Y:S06]  /*0a50*/  BAR.SYNC.DEFER_BLOCKING 0x0 ;  /* 0x0000000000007b1d */ /* 0x000fec0000010000 */
[----:B------:R-:W1:Y:S04]  /*0a60*/  @!P2 LDS R16, [R13+UR4] ;  /* 0x000000040d10a984 */ /* 0x000e680008000800 */
[----:B-1----:R-:W1:Y:S02]  /*0a70*/  SHFL.BFLY PT, R3, R16, 0x1, 0x1f ;  /* 0x0c201f0010037f89 */ /* 0x002e6400000e0000 */
[----:B-1----:R-:W-:-:S05]  /*0a80*/  FADD R4, R16, R3 ;  /* 0x0000000310047221 */ /* 0x002fca0000000000 */
[----:B------:R1:W-:Y:S01]  /*0a90*/  @P0 STS [R13+UR4], R4 ;  /* 0x000000040d000988 */ /* 0x0003e20008000804 */
[----:B------:R-:W-:Y:S06]  /*0aa0*/  BAR.SYNC.DEFER_BLOCKING 0x0 ;  /* 0x0000000000007b1d */ /* 0x000fec0000010000 */
[----:B------:R-:W2:Y:S01]  /*0ab0*/  LDS R2, [UR4] ;  /* 0x00000004ff027984 */ /* 0x000ea20008000800 */
[----:B------:R-:W-:-:S04]  /*0ac0*/  FADD R5, RZ, R5 ;  /* 0x00000005ff057221 */ /* 0x000fc80000000000 */
[----:B------:R-:W-:Y:S02]  /*0ad0*/  FADD R7, R5, 9.9999997473787516356e-06 ;  /* 0x3727c5ac05077421 */ /* 0x000fe40000000000 */
[----:B-1----:R-:W1:Y:S03]  /*0ae0*/  LDC.64 R4, c[0x0][0x238] ;  /* 0x00008e00ff047b82 */ /* 0x002e660000000a00 */
[----:B------:R-:W-:Y:S02]  /*0af0*/  FSETP.GT.AND P0, PT, |R7|, 8.50705917302346158658e+37, PT ;  /* 0x7e8000000700780b */ /* 0x000fe40003f04200 */
[----:B------:R-:W-:Y:S02]  /*0b00*/  LOP3.LUT P4, RZ, R17, 0x3f, RZ, 0xc0, !PT ;  /* 0x0000003f11ff7812 */ /* 0x000fe4000788c0ff */
[----:B------:R-:W-:Y:S02]  /*0b10*/  FSETP.GEU.AND P2, PT, |R7|, 1.175494350822287508e-38, PT ;  /* 0x008000000700780b */ /* 0x000fe40003f4e200 */
[----:B------:R-:W-:Y:S01]  /*0b20*/  SHF.L.U32 R17, R17, 0x2, RZ ;  /* 0x0000000211117819 */ /* 0x000fe200000006ff */
[----:B--2---:R-:W-:-:S04]  /*0b30*/  FADD R2, RZ, R2 ;  /* 0x00000002ff027221 */ /* 0x004fc80000000000 */
[----:B------:R-:W-:-:S05]  /*0b40*/  FADD R15, R2, 9.9999997473787516356e-06 ;  /* 0x3727c5ac020f7421 */ /* 0x000fca0000000000 */
[C---:B------:R-:W-:Y:S02]  /*0b50*/  FSETP.GT.AND P1, PT, |R15|.reuse, 8.50705917302346158658e+37, PT ;  /* 0x7e8000000f00780b */ /* 0x040fe40003f24200 */
[----:B------:R-:W-:Y:S02]  /*0b60*/  FSETP.GEU.AND P3, PT, |R15|, 1.175494350822287508e-38, PT ;  /* 0x008000000f00780b */ /* 0x000fe40003f6e200 */
[----:B------:R-:W-:Y:S01]  /*0b70*/  LOP3.LUT R17, R17, 0xfc, RZ, 0xc0, !PT ;  /* 0x000000fc11117812 */ /* 0x000fe200078ec0ff */
[----:B------:R-:W-:-:S04]  /*0b80*/  @P0 FMUL R7, R7, 0.25 ;  /* 0x3e80000007070820 */ /* 0x000fc80000400000 */
[----:B-1----:R-:W-:-:S04]  /*0b90*/  IMAD.WIDE.U32 R4, R17, 0x4, R4 ;  /* 0x0000000411047825 */ /* 0x002fc800078e0004 */
[----:B------:R-:W-:-:S04]  /*0ba0*/  @P1 FMUL R15, R15, 0.25 ;  /* 0x3e8000000f0f1820 */ /* 0x000fc80000400000 */
[----:B------:R-:W-:Y:S01]  /*0bb0*/  @!P3 FMUL R15, R15, 16777216 ;  /* 0x4b8000000f0fb820 */ /* 0x000fe20000400000 */
[----:B------:R-:W-:Y:S01]  /*0bc0*/  @!P2 FMUL R7, R7, 16777216 ;  /* 0x4b8000000707a820 */ /* 0x000fe20000400000 */
[----:B------:R1:W-:Y:S01]  /*0bd0*/  STG.E.128 desc[UR6][R4.64], R8 ;  /* 0x0000000804007986 */ /* 0x0003e2000c101d06 */
[----:B------:R-:W2:Y:S03]  /*0be0*/  @!P4 LDC.64 R2, c[0x0][0x210] ;  /* 0x00008400ff02cb82 */ /* 0x000ea60000000a00 */
[----:B------:R-:W3:Y:S01]  /*0bf0*/  MUFU.RCP R15, R15 ;  /* 0x0000000f000f7308 */ /* 0x000ee20000001000 */
[----:B------:R-:W-:Y:S01]  /*0c00*/  FADD R6, RZ, R6 ;  /* 0x00000006ff067221 */ /* 0x000fe20000000000 */
[----:B------:R-:W-:-:S03]  /*0c10*/  FADD R0, RZ, R0 ;  /* 0x00000000ff007221 */ /* 0x000fc60000000000 */
[----:B------:R-:W-:-:S03]  /*0c20*/  @P1 FMUL R6, R6, 0.25 ;  /* 0x3e80000006061820 */ /* 0x000fc60000400000 */
[----:B------:R-:W4:Y:S01]  /*0c30*/  MUFU.RCP R7, R7 ;  /* 0x0000000700077308 */ /* 0x000f220000001000 */
[----:B------:R-:W-:Y:S01]  /*0c40*/  @!P3 FMUL R6, R6, 16777216 ;  /* 0x4b8000000606b820 */ /* 0x000fe20000400000 */
[----:B------:R-:W-:-:S04]  /*0c50*/  @P0 FMUL R0, R0, 0.25 ;  /* 0x3e80000000000820 */ /* 0x000fc80000400000 */
[----:B------:R-:W-:Y:S01]  /*0c60*/  @!P2 FMUL R0, R0, 16777216 ;  /* 0x4b8000000000a820 */ /* 0x000fe20000400000 */
[----:B---3--:R-:W-:-:S04]  /*0c70*/  FMUL R6, R15, R6 ;  /* 0x000000060f067220 */ /* 0x008fc80000400000 */
[----:B----4-:R-:W-:Y:S01]  /*0c80*/  FFMA R13, R7, R0, R6 ;  /* 0x00000000070d7223 */ /* 0x010fe20000000006 */
[----:B------:R-:W-:Y:S06]  /*0c90*/  BAR.SYNC.DEFER_BLOCKING 0x0 ;  /* 0x0000000000007b1d */ /* 0x000fec0000010000 */
[----:B--2---:R1:W-:Y:S01]  /*0ca0*/  @!P4 STG.E desc[UR6][R2.64], R13 ;  /* 0x0000000d0200c986 */ /* 0x0043e2000c101906 */
[----:B------:R-:W-:Y:S05]  /*0cb0*/  @P4 EXIT ;  /* 0x000000000000494d */ /* 0x000fea0003800000 */
[----:B-1----:R-:W0:Y:S01]  /*0cc0*/  LDC.64 R2, c[0x0][0x230] ;  /* 0x00008c00ff027b82 */ /* 0x002e220000000a00 */
[----:B------:R-:W-:-:S05]  /*0cd0*/  FADD R5, RZ, R14 ;  /* 0x0000000eff057221 */ /* 0x000fca0000000000 */
[----:B0-----:R-:W-:Y:S01]  /*0ce0*/  STG.E desc[UR6][R2.64], R5 ;  /* 0x0000000502007986 */ /* 0x001fe2000c101906 */
[----:B------:R-:W-:Y:S05]  /*0cf0*/  EXIT ;  /* 0x000000000000794d */ /* 0x000fea0003800000 */
.L_x_0:
[----:B------:R-:W-:-:S00]  /*0d00*/  BRA `(.L_x_0) ;  /* 0xfffffffc00fc7947 */ /* 0x000fc0000383ffff */
[----:B------:R-:W-:-:S00]  /*0d10*/  NOP ;  /* 0x0000000000007918 */ /* 0x000fc00000000000 */
        /* <DEDUP_REMOVED lines=14> */
.L_x_1:


//--------------------- .nv.shared.triton_per_fused_abs_add_div_max_mul_pow_rsub_sum_0 --------------------------
	.section	.nv.shared.triton_per_fused_abs_add_div_max_mul_pow_rsub_sum_0,"aw",@nobits
	.sectionflags	@""
	.align	16
	.zero		1024


//--------------------- .nv.constant0.triton_per_fused_abs_add_div_max_mul_pow_rsub_sum_0 --------------------------
	.section	.nv.constant0.triton_per_fused_abs_add_div_max_mul_pow_rsub_sum_0,"a",@progbits
	.sectionflags	@""
	.align	4
.nv.constant0.triton_per_fused_abs_add_div_max_mul_pow_rsub_sum_0:
	.zero		580
